//
// Generated by NVIDIA NVVM Compiler
//
// Compiler Build ID: CL-36424714
// Cuda compilation tools, release 13.0, V13.0.88
// Based on NVVM 20.0.0
//

.version 9.0
.target sm_100
.address_size 64

	// .globl	_Z17gemm_kernel_naiveiiidPKdiS0_idPdi
// _ZZ18gemm_kernel_sharediiidPKdiS0_idPdiE2As has been demoted
// _ZZ18gemm_kernel_sharediiidPKdiS0_idPdiE2Bs has been demoted

.visible .entry _Z17gemm_kernel_naiveiiidPKdiS0_idPdi(
	.param .u32 _Z17gemm_kernel_naiveiiidPKdiS0_idPdi_param_0,
	.param .u32 _Z17gemm_kernel_naiveiiidPKdiS0_idPdi_param_1,
	.param .u32 _Z17gemm_kernel_naiveiiidPKdiS0_idPdi_param_2,
	.param .f64 _Z17gemm_kernel_naiveiiidPKdiS0_idPdi_param_3,
	.param .u64 .ptr .align 1 _Z17gemm_kernel_naiveiiidPKdiS0_idPdi_param_4,
	.param .u32 _Z17gemm_kernel_naiveiiidPKdiS0_idPdi_param_5,
	.param .u64 .ptr .align 1 _Z17gemm_kernel_naiveiiidPKdiS0_idPdi_param_6,
	.param .u32 _Z17gemm_kernel_naiveiiidPKdiS0_idPdi_param_7,
	.param .f64 _Z17gemm_kernel_naiveiiidPKdiS0_idPdi_param_8,
	.param .u64 .ptr .align 1 _Z17gemm_kernel_naiveiiidPKdiS0_idPdi_param_9,
	.param .u32 _Z17gemm_kernel_naiveiiidPKdiS0_idPdi_param_10
)
{
	.reg .pred 	%p<13>;
	.reg .b32 	%r<47>;
	.reg .b64 	%rd<39>;
	.reg .b64 	%fd<75>;

	ld.param.u32 	%r24, [_Z17gemm_kernel_naiveiiidPKdiS0_idPdi_param_0];
	ld.param.u32 	%r25, [_Z17gemm_kernel_naiveiiidPKdiS0_idPdi_param_1];
	ld.param.u32 	%r20, [_Z17gemm_kernel_naiveiiidPKdiS0_idPdi_param_2];
	ld.param.u64 	%rd4, [_Z17gemm_kernel_naiveiiidPKdiS0_idPdi_param_4];
	ld.param.u32 	%r21, [_Z17gemm_kernel_naiveiiidPKdiS0_idPdi_param_5];
	ld.param.u64 	%rd5, [_Z17gemm_kernel_naiveiiidPKdiS0_idPdi_param_6];
	ld.param.u32 	%r22, [_Z17gemm_kernel_naiveiiidPKdiS0_idPdi_param_7];
	ld.param.u64 	%rd3, [_Z17gemm_kernel_naiveiiidPKdiS0_idPdi_param_9];
	ld.param.u32 	%r23, [_Z17gemm_kernel_naiveiiidPKdiS0_idPdi_param_10];
	cvta.to.global.u64 	%rd1, %rd5;
	cvta.to.global.u64 	%rd2, %rd4;
	mov.u32 	%r26, %ctaid.y;
	mov.u32 	%r27, %ntid.y;
	mov.u32 	%r28, %tid.y;
	mad.lo.s32 	%r1, %r26, %r27, %r28;
	mov.u32 	%r29, %ctaid.x;
	mov.u32 	%r30, %ntid.x;
	mov.u32 	%r31, %tid.x;
	mad.lo.s32 	%r2, %r29, %r30, %r31;
	setp.ge.s32 	%p1, %r1, %r24;
	setp.ge.s32 	%p2, %r2, %r25;
	or.pred  	%p3, %p1, %p2;
	@%p3 bra 	$L__BB0_14;
	setp.lt.s32 	%p4, %r20, 1;
	mov.f64 	%fd74, 0d0000000000000000;
	@%p4 bra 	$L__BB0_13;
	mul.lo.s32 	%r3, %r21, %r1;
	and.b32  	%r4, %r20, 7;
	setp.lt.u32 	%p5, %r20, 8;
	mov.f64 	%fd74, 0d0000000000000000;
	mov.b32 	%r45, 0;
	@%p5 bra 	$L__BB0_5;
	and.b32  	%r45, %r20, 2147483640;
	neg.s32 	%r43, %r45;
	shl.b32 	%r7, %r22, 3;
	mov.f64 	%fd74, 0d0000000000000000;
	mul.wide.s32 	%rd10, %r22, 8;
	mov.u32 	%r41, %r3;
	mov.u32 	%r42, %r2;
$L__BB0_4:
	.pragma "nounroll";
	mul.wide.s32 	%rd6, %r41, 8;
	add.s64 	%rd7, %rd2, %rd6;
	ld.global.f64 	%fd19, [%rd7];
	mul.wide.s32 	%rd8, %r42, 8;
	add.s64 	%rd9, %rd1, %rd8;
	ld.global.f64 	%fd20, [%rd9];
	fma.rn.f64 	%fd21, %fd19, %fd20, %fd74;
	ld.global.f64 	%fd22, [%rd7+8];
	add.s64 	%rd11, %rd9, %rd10;
	ld.global.f64 	%fd23, [%rd11];
	fma.rn.f64 	%fd24, %fd22, %fd23, %fd21;
	ld.global.f64 	%fd25, [%rd7+16];
	add.s64 	%rd12, %rd11, %rd10;
	ld.global.f64 	%fd26, [%rd12];
	fma.rn.f64 	%fd27, %fd25, %fd26, %fd24;
	ld.global.f64 	%fd28, [%rd7+24];
	add.s64 	%rd13, %rd12, %rd10;
	ld.global.f64 	%fd29, [%rd13];
	fma.rn.f64 	%fd30, %fd28, %fd29, %fd27;
	ld.global.f64 	%fd31, [%rd7+32];
	add.s64 	%rd14, %rd13, %rd10;
	ld.global.f64 	%fd32, [%rd14];
	fma.rn.f64 	%fd33, %fd31, %fd32, %fd30;
	ld.global.f64 	%fd34, [%rd7+40];
	add.s64 	%rd15, %rd14, %rd10;
	ld.global.f64 	%fd35, [%rd15];
	fma.rn.f64 	%fd36, %fd34, %fd35, %fd33;
	ld.global.f64 	%fd37, [%rd7+48];
	add.s64 	%rd16, %rd15, %rd10;
	ld.global.f64 	%fd38, [%rd16];
	fma.rn.f64 	%fd39, %fd37, %fd38, %fd36;
	ld.global.f64 	%fd40, [%rd7+56];
	add.s64 	%rd17, %rd16, %rd10;
	ld.global.f64 	%fd41, [%rd17];
	fma.rn.f64 	%fd74, %fd40, %fd41, %fd39;
	add.s32 	%r43, %r43, 8;
	add.s32 	%r42, %r42, %r7;
	add.s32 	%r41, %r41, 8;
	setp.ne.s32 	%p6, %r43, 0;
	@%p6 bra 	$L__BB0_4;
$L__BB0_5:
	setp.eq.s32 	%p7, %r4, 0;
	@%p7 bra 	$L__BB0_13;
	and.b32  	%r15, %r20, 3;
	setp.lt.u32 	%p8, %r4, 4;
	@%p8 bra 	$L__BB0_8;
	add.s32 	%r33, %r45, %r3;
	mul.wide.s32 	%rd18, %r33, 8;
	add.s64 	%rd19, %rd2, %rd18;
	ld.global.f64 	%fd43, [%rd19];
	mad.lo.s32 	%r34, %r45, %r22, %r2;
	mul.wide.s32 	%rd20, %r34, 8;
	add.s64 	%rd21, %rd1, %rd20;
	ld.global.f64 	%fd44, [%rd21];
	fma.rn.f64 	%fd45, %fd43, %fd44, %fd74;
	ld.global.f64 	%fd46, [%rd19+8];
	mul.wide.s32 	%rd22, %r22, 8;
	add.s64 	%rd23, %rd21, %rd22;
	ld.global.f64 	%fd47, [%rd23];
	fma.rn.f64 	%fd48, %fd46, %fd47, %fd45;
	ld.global.f64 	%fd49, [%rd19+16];
	add.s64 	%rd24, %rd23, %rd22;
	ld.global.f64 	%fd50, [%rd24];
	fma.rn.f64 	%fd51, %fd49, %fd50, %fd48;
	ld.global.f64 	%fd52, [%rd19+24];
	add.s64 	%rd25, %rd24, %rd22;
	ld.global.f64 	%fd53, [%rd25];
	fma.rn.f64 	%fd74, %fd52, %fd53, %fd51;
	add.s32 	%r45, %r45, 4;
$L__BB0_8:
	setp.eq.s32 	%p9, %r15, 0;
	@%p9 bra 	$L__BB0_13;
	setp.eq.s32 	%p10, %r15, 1;
	@%p10 bra 	$L__BB0_11;
	add.s32 	%r35, %r45, %r3;
	mul.wide.s32 	%rd26, %r35, 8;
	add.s64 	%rd27, %rd2, %rd26;
	ld.global.f64 	%fd55, [%rd27];
	mad.lo.s32 	%r36, %r45, %r22, %r2;
	mul.wide.s32 	%rd28, %r36, 8;
	add.s64 	%rd29, %rd1, %rd28;
	ld.global.f64 	%fd56, [%rd29];
	fma.rn.f64 	%fd57, %fd55, %fd56, %fd74;
	ld.global.f64 	%fd58, [%rd27+8];
	mul.wide.s32 	%rd30, %r22, 8;
	add.s64 	%rd31, %rd29, %rd30;
	ld.global.f64 	%fd59, [%rd31];
	fma.rn.f64 	%fd74, %fd58, %fd59, %fd57;
	add.s32 	%r45, %r45, 2;
$L__BB0_11:
	and.b32  	%r37, %r20, 1;
	setp.eq.b32 	%p11, %r37, 1;
	not.pred 	%p12, %p11;
	@%p12 bra 	$L__BB0_13;
	add.s32 	%r38, %r45, %r3;
	mul.wide.s32 	%rd32, %r38, 8;
	add.s64 	%rd33, %rd2, %rd32;
	ld.global.f64 	%fd60, [%rd33];
	mad.lo.s32 	%r39, %r45, %r22, %r2;
	mul.wide.s32 	%rd34, %r39, 8;
	add.s64 	%rd35, %rd1, %rd34;
	ld.global.f64 	%fd61, [%rd35];
	fma.rn.f64 	%fd74, %fd60, %fd61, %fd74;
$L__BB0_13:
	ld.param.f64 	%fd66, [_Z17gemm_kernel_naiveiiidPKdiS0_idPdi_param_8];
	ld.param.f64 	%fd65, [_Z17gemm_kernel_naiveiiidPKdiS0_idPdi_param_3];
	mad.lo.s32 	%r40, %r23, %r1, %r2;
	cvta.to.global.u64 	%rd36, %rd3;
	mul.wide.s32 	%rd37, %r40, 8;
	add.s64 	%rd38, %rd36, %rd37;
	ld.global.f64 	%fd62, [%rd38];
	mul.f64 	%fd63, %fd66, %fd62;
	fma.rn.f64 	%fd64, %fd65, %fd74, %fd63;
	st.global.f64 	[%rd38], %fd64;
$L__BB0_14:
	ret;

}
	// .globl	_Z18gemm_kernel_sharediiidPKdiS0_idPdi
.visible .entry _Z18gemm_kernel_sharediiidPKdiS0_idPdi(
	.param .u32 _Z18gemm_kernel_sharediiidPKdiS0_idPdi_param_0,
	.param .u32 _Z18gemm_kernel_sharediiidPKdiS0_idPdi_param_1,
	.param .u32 _Z18gemm_kernel_sharediiidPKdiS0_idPdi_param_2,
	.param .f64 _Z18gemm_kernel_sharediiidPKdiS0_idPdi_param_3,
	.param .u64 .ptr .align 1 _Z18gemm_kernel_sharediiidPKdiS0_idPdi_param_4,
	.param .u32 _Z18gemm_kernel_sharediiidPKdiS0_idPdi_param_5,
	.param .u64 .ptr .align 1 _Z18gemm_kernel_sharediiidPKdiS0_idPdi_param_6,
	.param .u32 _Z18gemm_kernel_sharediiidPKdiS0_idPdi_param_7,
	.param .f64 _Z18gemm_kernel_sharediiidPKdiS0_idPdi_param_8,
	.param .u64 .ptr .align 1 _Z18gemm_kernel_sharediiidPKdiS0_idPdi_param_9,
	.param .u32 _Z18gemm_kernel_sharediiidPKdiS0_idPdi_param_10
)
{
	.reg .pred 	%p<12>;
	.reg .b32 	%r<46>;
	.reg .b64 	%rd<13>;
	.reg .b64 	%fd<69>;
	// demoted variable
	.shared .align 8 .b8 _ZZ18gemm_kernel_sharediiidPKdiS0_idPdiE2As[2048];
	// demoted variable
	.shared .align 8 .b8 _ZZ18gemm_kernel_sharediiidPKdiS0_idPdiE2Bs[2048];
	ld.param.u32 	%r24, [_Z18gemm_kernel_sharediiidPKdiS0_idPdi_param_0];
	ld.param.u32 	%r25, [_Z18gemm_kernel_sharediiidPKdiS0_idPdi_param_1];
	ld.param.u32 	%r26, [_Z18gemm_kernel_sharediiidPKdiS0_idPdi_param_2];
	ld.param.u64 	%rd4, [_Z18gemm_kernel_sharediiidPKdiS0_idPdi_param_4];
	ld.param.u32 	%r27, [_Z18gemm_kernel_sharediiidPKdiS0_idPdi_param_5];
	ld.param.u64 	%rd5, [_Z18gemm_kernel_sharediiidPKdiS0_idPdi_param_6];
	ld.param.u32 	%r28, [_Z18gemm_kernel_sharediiidPKdiS0_idPdi_param_7];
	ld.param.f64 	%fd9, [_Z18gemm_kernel_sharediiidPKdiS0_idPdi_param_8];
	ld.param.u64 	%rd6, [_Z18gemm_kernel_sharediiidPKdiS0_idPdi_param_9];
	ld.param.u32 	%r29, [_Z18gemm_kernel_sharediiidPKdiS0_idPdi_param_10];
	mov.u32 	%r30, %ctaid.x;
	mov.u32 	%r31, %ctaid.y;
	mov.u32 	%r41, %tid.x;
	mov.u32 	%r43, %tid.y;
	shl.b32 	%r32, %r31, 4;
	add.s32 	%r3, %r32, %r43;
	shl.b32 	%r4, %r30, 4;
	add.s32 	%r5, %r4, %r41;
	setp.lt.s32 	%p1, %r26, 1;
	mov.f64 	%fd68, 0d0000000000000000;
	@%p1 bra 	$L__BB1_7;
	add.s32 	%r33, %r26, 15;
	shr.u32 	%r34, %r33, 4;
	shl.b32 	%r35, %r43, 7;
	mov.u32 	%r36, _ZZ18gemm_kernel_sharediiidPKdiS0_idPdiE2As;
	add.s32 	%r6, %r36, %r35;
	shl.b32 	%r37, %r41, 3;
	add.s32 	%r7, %r6, %r37;
	mov.u32 	%r38, _ZZ18gemm_kernel_sharediiidPKdiS0_idPdiE2Bs;
	add.s32 	%r9, %r38, %r37;
	add.s32 	%r8, %r9, %r35;
	neg.s32 	%r45, %r34;
	mad.lo.s32 	%r39, %r43, %r28, %r41;
	add.s32 	%r44, %r39, %r4;
	shl.b32 	%r12, %r28, 4;
	mad.lo.s32 	%r42, %r27, %r3, %r41;
	cvta.to.global.u64 	%rd1, %rd4;
	cvta.to.global.u64 	%rd2, %rd5;
	mov.f64 	%fd68, 0d0000000000000000;
$L__BB1_2:
	setp.ge.s32 	%p2, %r3, %r24;
	mul.wide.s32 	%rd7, %r42, 8;
	add.s64 	%rd3, %rd1, %rd7;
	setp.ge.s32 	%p3, %r41, %r26;
	mov.f64 	%fd66, 0d0000000000000000;
	or.pred  	%p4, %p2, %p3;
	@%p4 bra 	$L__BB1_4;
	ld.global.f64 	%fd66, [%rd3];
$L__BB1_4:
	setp.ge.s32 	%p5, %r5, %r25;
	st.shared.f64 	[%r7], %fd66;
	setp.ge.s32 	%p6, %r43, %r26;
	mov.f64 	%fd67, 0d0000000000000000;
	or.pred  	%p7, %p5, %p6;
	@%p7 bra 	$L__BB1_6;
	mul.wide.s32 	%rd8, %r44, 8;
	add.s64 	%rd9, %rd2, %rd8;
	ld.global.f64 	%fd67, [%rd9];
$L__BB1_6:
	st.shared.f64 	[%r8], %fd67;
	bar.sync 	0;
	ld.shared.f64 	%fd14, [%r6];
	ld.shared.f64 	%fd15, [%r9];
	fma.rn.f64 	%fd16, %fd14, %fd15, %fd68;
	ld.shared.f64 	%fd17, [%r6+8];
	ld.shared.f64 	%fd18, [%r9+128];
	fma.rn.f64 	%fd19, %fd17, %fd18, %fd16;
	ld.shared.f64 	%fd20, [%r6+16];
	ld.shared.f64 	%fd21, [%r9+256];
	fma.rn.f64 	%fd22, %fd20, %fd21, %fd19;
	ld.shared.f64 	%fd23, [%r6+24];
	ld.shared.f64 	%fd24, [%r9+384];
	fma.rn.f64 	%fd25, %fd23, %fd24, %fd22;
	ld.shared.f64 	%fd26, [%r6+32];
	ld.shared.f64 	%fd27, [%r9+512];
	fma.rn.f64 	%fd28, %fd26, %fd27, %fd25;
	ld.shared.f64 	%fd29, [%r6+40];
	ld.shared.f64 	%fd30, [%r9+640];
	fma.rn.f64 	%fd31, %fd29, %fd30, %fd28;
	ld.shared.f64 	%fd32, [%r6+48];
	ld.shared.f64 	%fd33, [%r9+768];
	fma.rn.f64 	%fd34, %fd32, %fd33, %fd31;
	ld.shared.f64 	%fd35, [%r6+56];
	ld.shared.f64 	%fd36, [%r9+896];
	fma.rn.f64 	%fd37, %fd35, %fd36, %fd34;
	ld.shared.f64 	%fd38, [%r6+64];
	ld.shared.f64 	%fd39, [%r9+1024];
	fma.rn.f64 	%fd40, %fd38, %fd39, %fd37;
	ld.shared.f64 	%fd41, [%r6+72];
	ld.shared.f64 	%fd42, [%r9+1152];
	fma.rn.f64 	%fd43, %fd41, %fd42, %fd40;
	ld.shared.f64 	%fd44, [%r6+80];
	ld.shared.f64 	%fd45, [%r9+1280];
	fma.rn.f64 	%fd46, %fd44, %fd45, %fd43;
	ld.shared.f64 	%fd47, [%r6+88];
	ld.shared.f64 	%fd48, [%r9+1408];
	fma.rn.f64 	%fd49, %fd47, %fd48, %fd46;
	ld.shared.f64 	%fd50, [%r6+96];
	ld.shared.f64 	%fd51, [%r9+1536];
	fma.rn.f64 	%fd52, %fd50, %fd51, %fd49;
	ld.shared.f64 	%fd53, [%r6+104];
	ld.shared.f64 	%fd54, [%r9+1664];
	fma.rn.f64 	%fd55, %fd53, %fd54, %fd52;
	ld.shared.f64 	%fd56, [%r6+112];
	ld.shared.f64 	%fd57, [%r9+1792];
	fma.rn.f64 	%fd58, %fd56, %fd57, %fd55;
	ld.shared.f64 	%fd59, [%r6+120];
	ld.shared.f64 	%fd60, [%r9+1920];
	fma.rn.f64 	%fd68, %fd59, %fd60, %fd58;
	bar.sync 	0;
	add.s32 	%r45, %r45, 1;
	setp.ne.s32 	%p8, %r45, 0;
	add.s32 	%r44, %r44, %r12;
	add.s32 	%r43, %r43, 16;
	add.s32 	%r42, %r42, 16;
	add.s32 	%r41, %r41, 16;
	@%p8 bra 	$L__BB1_2;
$L__BB1_7:
	setp.ge.s32 	%p9, %r3, %r24;
	setp.ge.s32 	%p10, %r5, %r25;
	or.pred  	%p11, %p9, %p10;
	@%p11 bra 	$L__BB1_9;
	ld.param.f64 	%fd64, [_Z18gemm_kernel_sharediiidPKdiS0_idPdi_param_3];
	mad.lo.s32 	%r40, %r29, %r3, %r5;
	cvta.to.global.u64 	%rd10, %rd6;
	mul.wide.s32 	%rd11, %r40, 8;
	add.s64 	%rd12, %rd10, %rd11;
	ld.global.f64 	%fd61, [%rd12];
	mul.f64 	%fd62, %fd9, %fd61;
	fma.rn.f64 	%fd63, %fd64, %fd68, %fd62;
	st.global.f64 	[%rd12], %fd63;
$L__BB1_9:
	ret;

}


// ===== COMPILED SASS (sm_100) =====

	.target	sm_100

	.elftype	@"ET_EXEC"


//--------------------- .note.nv.tkinfo           --------------------------
	.section	.note.nv.tkinfo,"",@"SHT_NOTE"
	.sectionflags	@"SHF_NOTE_NV_TKINFO"
	.tkinfo
        /*0018*/ 	.word	0x00000002
        /*0030*/ 	.string	""
        /*0030*/ 	.string	"ptxas"
        /*0030*/ 	.string	"Cuda compilation tools, release 13.0, V13.0.88"
        /*0030*/ 	.string	"Build cuda_13.0.r13.0/compiler.36424714_0"
        /*0030*/ 	.string	"-arch sm_100 -m 64 "



//--------------------- .note.nv.cuinfo           --------------------------
	.section	.note.nv.cuinfo,"",@"SHT_NOTE"
	.sectionflags	@"SHF_NOTE_NV_CUINFO"
        /*0018*/ 	.short	0x0002
        /*001a*/ 	.short	0x0064
        /*001c*/ 	.short	0x0082
	.zero		2


//--------------------- .nv.info                  --------------------------
	.section	.nv.info,"",@"SHT_CUDA_INFO"
	.align	4


	//----- nvinfo : EIATTR_REGCOUNT
	.align		4
        /*0000*/ 	.byte	0x04, 0x2f
        /*0002*/ 	.short	(.L_1 - .L_0)
	.align		4
.L_0:
        /*0004*/ 	.word	index@(_Z17gemm_kernel_naiveiiidPKdiS0_idPdi)
        /*0008*/ 	.word	0x00000020


	//----- nvinfo : EIATTR_FRAME_SIZE
	.align		4
.L_1:
        /*000c*/ 	.byte	0x04, 0x11
        /*000e*/ 	.short	(.L_3 - .L_2)
	.align		4
.L_2:
        /*0010*/ 	.word	index@(_Z17gemm_kernel_naiveiiidPKdiS0_idPdi)
        /*0014*/ 	.word	0x00000000


	//----- nvinfo : EIATTR_REGCOUNT
	.align		4
.L_3:
        /*0018*/ 	.byte	0x04, 0x2f
        /*001a*/ 	.short	(.L_5 - .L_4)
	.align		4
.L_4:
        /*001c*/ 	.word	index@(_Z18gemm_kernel_sharediiidPKdiS0_idPdi)
        /*0020*/ 	.word	0x00000020


	//----- nvinfo : EIATTR_FRAME_SIZE
	.align		4
.L_5:
        /*0024*/ 	.byte	0x04, 0x11
        /*0026*/ 	.short	(.L_7 - .L_6)
	.align		4
.L_6:
        /*0028*/ 	.word	index@(_Z18gemm_kernel_sharediiidPKdiS0_idPdi)
        /*002c*/ 	.word	0x00000000


	//----- nvinfo : EIATTR_MIN_STACK_SIZE
	.align		4
.L_7:
        /*0030*/ 	.byte	0x04, 0x12
        /*0032*/ 	.short	(.L_9 - .L_8)
	.align		4
.L_8:
        /*0034*/ 	.word	index@(_Z18gemm_kernel_sharediiidPKdiS0_idPdi)
        /*0038*/ 	.word	0x00000000


	//----- nvinfo : EIATTR_MIN_STACK_SIZE
	.align		4
.L_9:
        /*003c*/ 	.byte	0x04, 0x12
        /*003e*/ 	.short	(.L_11 - .L_10)
	.align		4
.L_10:
        /*0040*/ 	.word	index@(_Z17gemm_kernel_naiveiiidPKdiS0_idPdi)
        /*0044*/ 	.word	0x00000000
.L_11:


//--------------------- .nv.compat                --------------------------
	.section	.nv.compat,"",@"SHT_CUDA_COMPAT_INFO"
	.align	4
        /*0000*/ 	.byte	0x02, 0x09, 0x00, 0x00, 0x02, 0x02, 0x01, 0x00, 0x02, 0x05, 0x05, 0x00, 0x03, 0x07, 0x01, 0x01
        /*0010*/ 	.byte	0x02, 0x03, 0x00, 0x00, 0x02, 0x06, 0x01, 0x00, 0x04, 0x0b, 0x08, 0x00, 0x01, 0x00, 0x00, 0x00
        /*0020*/ 	.byte	0x00, 0x00, 0x00, 0x00


//--------------------- .nv.info._Z18gemm_kernel_sharediiidPKdiS0_idPdi --------------------------
	.section	.nv.info._Z18gemm_kernel_sharediiidPKdiS0_idPdi,"",@"SHT_CUDA_INFO"
	.sectionflags	@""
	.align	4


	//----- nvinfo : EIATTR_CUDA_API_VERSION
	.align		4
        /*0000*/ 	.byte	0x04, 0x37
        /*0002*/ 	.short	(.L_13 - .L_12)
.L_12:
        /*0004*/ 	.word	0x00000082


	//----- nvinfo : EIATTR_KPARAM_INFO
	.align		4
.L_13:
        /*0008*/ 	.byte	0x04, 0x17
        /*000a*/ 	.short	(.L_15 - .L_14)
.L_14:
        /*000c*/ 	.word	0x00000000
        /*0010*/ 	.short	0x000a
        /*0012*/ 	.short	0x0048
        /*0014*/ 	.byte	0x00, 0xf0, 0x11, 0x00


	//----- nvinfo : EIATTR_KPARAM_INFO
	.align		4
.L_15:
        /*0018*/ 	.byte	0x04, 0x17
        /*001a*/ 	.short	(.L_17 - .L_16)
.L_16:
        /*001c*/ 	.word	0x00000000
        /*0020*/ 	.short	0x0009
        /*0022*/ 	.short	0x0040
        /*0024*/ 	.byte	0x00, 0xf5, 0x21, 0x00


	//----- nvinfo : EIATTR_KPARAM_INFO
	.align		4
.L_17:
        /*0028*/ 	.byte	0x04, 0x17
        /*002a*/ 	.short	(.L_19 - .L_18)
.L_18:
        /*002c*/ 	.word	0x00000000
        /*0030*/ 	.short	0x0008
        /*0032*/ 	.short	0x0038
        /*0034*/ 	.byte	0x00, 0xf0, 0x21, 0x00


	//----- nvinfo : EIATTR_KPARAM_INFO
	.align		4
.L_19:
        /*0038*/ 	.byte	0x04, 0x17
        /*003a*/ 	.short	(.L_21 - .L_20)
.L_20:
        /*003c*/ 	.word	0x00000000
        /*0040*/ 	.short	0x0007
        /*0042*/ 	.short	0x0030
        /*0044*/ 	.byte	0x00, 0xf0, 0x11, 0x00


	//----- nvinfo : EIATTR_KPARAM_INFO
	.align		4
.L_21:
        /*0048*/ 	.byte	0x04, 0x17
        /*004a*/ 	.short	(.L_23 - .L_22)
.L_22:
        /*004c*/ 	.word	0x00000000
        /*0050*/ 	.short	0x0006
        /*0052*/ 	.short	0x0028
        /*0054*/ 	.byte	0x00, 0xf5, 0x21, 0x00


	//----- nvinfo : EIATTR_KPARAM_INFO
	.align		4
.L_23:
        /*0058*/ 	.byte	0x04, 0x17
        /*005a*/ 	.short	(.L_25 - .L_24)
.L_24:
        /*005c*/ 	.word	0x00000000
        /*0060*/ 	.short	0x0005
        /*0062*/ 	.short	0x0020
        /*0064*/ 	.byte	0x00, 0xf0, 0x11, 0x00


	//----- nvinfo : EIATTR_KPARAM_INFO
	.align		4
.L_25:
        /*0068*/ 	.byte	0x04, 0x17
        /*006a*/ 	.short	(.L_27 - .L_26)
.L_26:
        /*006c*/ 	.word	0x00000000
        /*0070*/ 	.short	0x0004
        /*0072*/ 	.short	0x0018
        /*0074*/ 	.byte	0x00, 0xf5, 0x21, 0x00


	//----- nvinfo : EIATTR_KPARAM_INFO
	.align		4
.L_27:
        /*0078*/ 	.byte	0x04, 0x17
        /*007a*/ 	.short	(.L_29 - .L_28)
.L_28:
        /*007c*/ 	.word	0x00000000
        /*0080*/ 	.short	0x0003
        /*0082*/ 	.short	0x0010
        /*0084*/ 	.byte	0x00, 0xf0, 0x21, 0x00


	//----- nvinfo : EIATTR_KPARAM_INFO
	.align		4
.L_29:
        /*0088*/ 	.byte	0x04, 0x17
        /*008a*/ 	.short	(.L_31 - .L_30)
.L_30:
        /*008c*/ 	.word	0x00000000
        /*0090*/ 	.short	0x0002
        /*0092*/ 	.short	0x0008
        /*0094*/ 	.byte	0x00, 0xf0, 0x11, 0x00


	//----- nvinfo : EIATTR_KPARAM_INFO
	.align		4
.L_31:
        /*0098*/ 	.byte	0x04, 0x17
        /*009a*/ 	.short	(.L_33 - .L_32)
.L_32:
        /*009c*/ 	.word	0x00000000
        /*00a0*/ 	.short	0x0001
        /*00a2*/ 	.short	0x0004
        /*00a4*/ 	.byte	0x00, 0xf0, 0x11, 0x00


	//----- nvinfo : EIATTR_KPARAM_INFO
	.align		4
.L_33:
        /*00a8*/ 	.byte	0x04, 0x17
        /*00aa*/ 	.short	(.L_35 - .L_34)
.L_34:
        /*00ac*/ 	.word	0x00000000
        /*00b0*/ 	.short	0x0000
        /*00b2*/ 	.short	0x0000
        /*00b4*/ 	.byte	0x00, 0xf0, 0x11, 0x00


	//----- nvinfo : EIATTR_SPARSE_MMA_MASK
	.align		4
.L_35:
        /*00b8*/ 	.byte	0x03, 0x50
        /*00ba*/ 	.short	0x0000


	//----- nvinfo : EIATTR_MAXREG_COUNT
	.align		4
        /*00bc*/ 	.byte	0x03, 0x1b
        /*00be*/ 	.short	0x00ff


	//----- nvinfo : EIATTR_NUM_BARRIERS
	.align		4
        /*00c0*/ 	.byte	0x02, 0x4c
        /*00c2*/ 	.byte	0x01
	.zero		1


	//----- nvinfo : EIATTR_MERCURY_ISA_VERSION
	.align		4
        /*00c4*/ 	.byte	0x03, 0x5f
        /*00c6*/ 	.short	0x0101


	//----- nvinfo : EIATTR_VRC_CTA_INIT_COUNT
	.align		4
        /*00c8*/ 	.byte	0x02, 0x4a
	.zero		1
	.zero		1


	//----- nvinfo : EIATTR_EXIT_INSTR_OFFSETS
	.align		4
        /*00cc*/ 	.byte	0x04, 0x1c
        /*00ce*/ 	.short	(.L_37 - .L_36)


	//   ....[0]....
.L_36:
        /*00d0*/ 	.word	0x00000640


	//   ....[1]....
        /*00d4*/ 	.word	0x000006f0


	//----- nvinfo : EIATTR_CBANK_PARAM_SIZE
	.align		4
.L_37:
        /*00d8*/ 	.byte	0x03, 0x19
        /*00da*/ 	.short	0x004c


	//----- nvinfo : EIATTR_PARAM_CBANK
	.align		4
        /*00dc*/ 	.byte	0x04, 0x0a
        /*00de*/ 	.short	(.L_39 - .L_38)
	.align		4
.L_38:
        /*00e0*/ 	.word	index@(.nv.constant0._Z18gemm_kernel_sharediiidPKdiS0_idPdi)
        /*00e4*/ 	.short	0x0380
        /*00e6*/ 	.short	0x004c


	//----- nvinfo : EIATTR_SW_WAR
	.align		4
.L_39:
        /*00e8*/ 	.byte	0x04, 0x36
        /*00ea*/ 	.short	(.L_41 - .L_40)
.L_40:
        /*00ec*/ 	.word	0x00000008
.L_41:


//--------------------- .nv.info._Z17gemm_kernel_naiveiiidPKdiS0_idPdi --------------------------
	.section	.nv.info._Z17gemm_kernel_naiveiiidPKdiS0_idPdi,"",@"SHT_CUDA_INFO"
	.sectionflags	@""
	.align	4


	//----- nvinfo : EIATTR_CUDA_API_VERSION
	.align		4
        /*0000*/ 	.byte	0x04, 0x37
        /*0002*/ 	.short	(.L_43 - .L_42)
.L_42:
        /*0004*/ 	.word	0x00000082


	//----- nvinfo : EIATTR_KPARAM_INFO
	.align		4
.L_43:
        /*0008*/ 	.byte	0x04, 0x17
        /*000a*/ 	.short	(.L_45 - .L_44)
.L_44:
        /*000c*/ 	.word	0x00000000
        /*0010*/ 	.short	0x000a
        /*0012*/ 	.short	0x0048
        /*0014*/ 	.byte	0x00, 0xf0, 0x11, 0x00


	//----- nvinfo : EIATTR_KPARAM_INFO
	.align		4
.L_45:
        /*0018*/ 	.byte	0x04, 0x17
        /*001a*/ 	.short	(.L_47 - .L_46)
.L_46:
        /*001c*/ 	.word	0x00000000
        /*0020*/ 	.short	0x0009
        /*0022*/ 	.short	0x0040
        /*0024*/ 	.byte	0x00, 0xf5, 0x21, 0x00


	//----- nvinfo : EIATTR_KPARAM_INFO
	.align		4
.L_47:
        /*0028*/ 	.byte	0x04, 0x17
        /*002a*/ 	.short	(.L_49 - .L_48)
.L_48:
        /*002c*/ 	.word	0x00000000
        /*0030*/ 	.short	0x0008
        /*0032*/ 	.short	0x0038
        /*0034*/ 	.byte	0x00, 0xf0, 0x21, 0x00


	//----- nvinfo : EIATTR_KPARAM_INFO
	.align		4
.L_49:
        /*0038*/ 	.byte	0x04, 0x17
        /*003a*/ 	.short	(.L_51 - .L_50)
.L_50:
        /*003c*/ 	.word	0x00000000
        /*0040*/ 	.short	0x0007
        /*0042*/ 	.short	0x0030
        /*0044*/ 	.byte	0x00, 0xf0, 0x11, 0x00


	//----- nvinfo : EIATTR_KPARAM_INFO
	.align		4
.L_51:
        /*0048*/ 	.byte	0x04, 0x17
        /*004a*/ 	.short	(.L_53 - .L_52)
.L_52:
        /*004c*/ 	.word	0x00000000
        /*0050*/ 	.short	0x0006
        /*0052*/ 	.short	0x0028
        /*0054*/ 	.byte	0x00, 0xf5, 0x21, 0x00


	//----- nvinfo : EIATTR_KPARAM_INFO
	.align		4
.L_53:
        /*0058*/ 	.byte	0x04, 0x17
        /*005a*/ 	.short	(.L_55 - .L_54)
.L_54:
        /*005c*/ 	.word	0x00000000
        /*0060*/ 	.short	0x0005
        /*0062*/ 	.short	0x0020
        /*0064*/ 	.byte	0x00, 0xf0, 0x11, 0x00


	//----- nvinfo : EIATTR_KPARAM_INFO
	.align		4
.L_55:
        /*0068*/ 	.byte	0x04, 0x17
        /*006a*/ 	.short	(.L_57 - .L_56)
.L_56:
        /*006c*/ 	.word	0x00000000
        /*0070*/ 	.short	0x0004
        /*0072*/ 	.short	0x0018
        /*0074*/ 	.byte	0x00, 0xf5, 0x21, 0x00


	//----- nvinfo : EIATTR_KPARAM_INFO
	.align		4
.L_57:
        /*0078*/ 	.byte	0x04, 0x17
        /*007a*/ 	.short	(.L_59 - .L_58)
.L_58:
        /*007c*/ 	.word	0x00000000
        /*0080*/ 	.short	0x0003
        /*0082*/ 	.short	0x0010
        /*0084*/ 	.byte	0x00, 0xf0, 0x21, 0x00


	//----- nvinfo : EIATTR_KPARAM_INFO
	.align		4
.L_59:
        /*0088*/ 	.byte	0x04, 0x17
        /*008a*/ 	.short	(.L_61 - .L_60)
.L_60:
        /*008c*/ 	.word	0x00000000
        /*0090*/ 	.short	0x0002
        /*0092*/ 	.short	0x0008
        /*0094*/ 	.byte	0x00, 0xf0, 0x11, 0x00


	//----- nvinfo : EIATTR_KPARAM_INFO
	.align		4
.L_61:
        /*0098*/ 	.byte	0x04, 0x17
        /*009a*/ 	.short	(.L_63 - .L_62)
.L_62:
        /*009c*/ 	.word	0x00000000
        /*00a0*/ 	.short	0x0001
        /*00a2*/ 	.short	0x0004
        /*00a4*/ 	.byte	0x00, 0xf0, 0x11, 0x00


	//----- nvinfo : EIATTR_KPARAM_INFO
	.align		4
.L_63:
        /*00a8*/ 	.byte	0x04, 0x17
        /*00aa*/ 	.short	(.L_65 - .L_64)
.L_64:
        /*00ac*/ 	.word	0x00000000
        /*00b0*/ 	.short	0x0000
        /*00b2*/ 	.short	0x0000
        /*00b4*/ 	.byte	0x00, 0xf0, 0x11, 0x00


	//----- nvinfo : EIATTR_SPARSE_MMA_MASK
	.align		4
.L_65:
        /*00b8*/ 	.byte	0x03, 0x50
        /*00ba*/ 	.short	0x0000


	//----- nvinfo : EIATTR_MAXREG_COUNT
	.align		4
        /*00bc*/ 	.byte	0x03, 0x1b
        /*00be*/ 	.short	0x00ff


	//----- nvinfo : EIATTR_MERCURY_ISA_VERSION
	.align		4
        /*00c0*/ 	.byte	0x03, 0x5f
        /*00c2*/ 	.short	0x0101


	//----- nvinfo : EIATTR_VRC_CTA_INIT_COUNT
	.align		4
        /*00c4*/ 	.byte	0x02, 0x4a
	.zero		1
	.zero		1


	//----- nvinfo : EIATTR_EXIT_INSTR_OFFSETS
	.align		4
        /*00c8*/ 	.byte	0x04, 0x1c
        /*00ca*/ 	.short	(.L_67 - .L_66)


	//   ....[0]....
.L_66:
        /*00cc*/ 	.word	0x000000c0


	//   ....[1]....
        /*00d0*/ 	.word	0x000008b0


	//----- nvinfo : EIATTR_CBANK_PARAM_SIZE
	.align		4
.L_67:
        /*00d4*/ 	.byte	0x03, 0x19
        /*00d6*/ 	.short	0x004c


	//----- nvinfo : EIATTR_PARAM_CBANK
	.align		4
        /*00d8*/ 	.byte	0x04, 0x0a
        /*00da*/ 	.short	(.L_69 - .L_68)
	.align		4
.L_68:
        /*00dc*/ 	.word	index@(.nv.constant0._Z17gemm_kernel_naiveiiidPKdiS0_idPdi)
        /*00e0*/ 	.short	0x0380
        /*00e2*/ 	.short	0x004c


	//----- nvinfo : EIATTR_SW_WAR
	.align		4
.L_69:
        /*00e4*/ 	.byte	0x04, 0x36
        /*00e6*/ 	.short	(.L_71 - .L_70)
.L_70:
        /*00e8*/ 	.word	0x00000008
.L_71:


//--------------------- .nv.callgraph             --------------------------
	.section	.nv.callgraph,"",@"SHT_CUDA_CALLGRAPH"
	.align	4
	.sectionentsize	8
	.align		4
        /*0000*/ 	.word	0x00000000
	.align		4
        /*0004*/ 	.word	0xffffffff
	.align		4
        /*0008*/ 	.word	0x00000000
	.align		4
        /*000c*/ 	.word	0xfffffffe
	.align		4
        /*0010*/ 	.word	0x00000000
	.align		4
        /*0014*/ 	.word	0xfffffffd
	.align		4
        /*0018*/ 	.word	0x00000000
	.align		4
        /*001c*/ 	.word	0xfffffffc


//--------------------- .text._Z18gemm_kernel_sharediiidPKdiS0_idPdi --------------------------
	.section	.text._Z18gemm_kernel_sharediiidPKdiS0_idPdi,"ax",@progbits
	.align	128
        .global         _Z18gemm_kernel_sharediiidPKdiS0_idPdi
        .type           _Z18gemm_kernel_sharediiidPKdiS0_idPdi,@function
        .size           _Z18gemm_kernel_sharediiidPKdiS0_idPdi,(.L_x_8 - _Z18gemm_kernel_sharediiidPKdiS0_idPdi)
        .other          _Z18gemm_kernel_sharediiidPKdiS0_idPdi,@"STO_CUDA_ENTRY STV_DEFAULT"
_Z18gemm_kernel_sharediiidPKdiS0_idPdi:
.text._Z18gemm_kernel_sharediiidPKdiS0_idPdi:
[----:B------:R-:W-:Y:S01]  /*0000*/  LDC R1, c[0x0][0x37c] ;  /* 0x0000df00ff017b82 */ /* 0x000fe20000000800 */
[----:B------:R-:W0:Y:S01]  /*0010*/  S2R R19, SR_CTAID.Y ;  /* 0x0000000000137919 */ /* 0x000e220000002600 */
[----:B------:R-:W1:Y:S01]  /*0020*/  LDCU UR4, c[0x0][0x388] ;  /* 0x00007100ff0477ac */ /* 0x000e620008000800 */
[----:B------:R-:W-:Y:S01]  /*0030*/  CS2R R10, SRZ ;  /* 0x00000000000a7805 */ /* 0x000fe2000001ff00 */
[----:B------:R-:W0:Y:S01]  /*0040*/  S2R R16, SR_TID.Y ;  /* 0x0000000000107919 */ /* 0x000e220000002200 */
[----:B------:R-:W2:Y:S01]  /*0050*/  LDCU.64 UR8, c[0x0][0x358] ;  /* 0x00006b00ff0877ac */ /* 0x000ea20008000a00 */
[----:B------:R-:W3:Y:S01]  /*0060*/  S2R R2, SR_CTAID.X ;  /* 0x0000000000027919 */ /* 0x000ee20000002500 */
[----:B------:R-:W3:Y:S01]  /*0070*/  S2R R17, SR_TID.X ;  /* 0x0000000000117919 */ /* 0x000ee20000002100 */
[----:B-1----:R-:W-:Y:S01]  /*0080*/  UISETP.GE.AND UP0, UPT, UR4, 0x1, UPT ;  /* 0x000000010400788c */ /* 0x002fe2000bf06270 */
[----:B0-----:R-:W-:Y:S02]  /*0090*/  IMAD R19, R19, 0x10, R16 ;  /* 0x0000001013137824 */ /* 0x001fe400078e0210 */
[----:B---3--:R-:W-:-:S06]  /*00a0*/  IMAD R18, R2, 0x10, R17 ;  /* 0x0000001002127824 */ /* 0x008fcc00078e0211 */
[----:B--2---:R-:W-:Y:S05]  /*00b0*/  BRA.U !UP0, `(.L_x_0) ;  /* 0x0000000508547547 */ /* 0x004fea000b800000 */
[----:B------:R-:W0:Y:S01]  /*00c0*/  S2UR UR7, SR_CgaCtaId ;  /* 0x00000000000779c3 */ /* 0x000e220000008800 */
[----:B------:R-:W1:Y:S01]  /*00d0*/  LDCU UR10, c[0x0][0x3b0] ;  /* 0x00007600ff0a77ac */ /* 0x000e620008000800 */
[----:B------:R-:W-:Y:S01]  /*00e0*/  CS2R R10, SRZ ;  /* 0x00000000000a7805 */ /* 0x000fe2000001ff00 */
[----:B------:R-:W2:Y:S05]  /*00f0*/  LDCU UR11, c[0x0][0x3a0] ;  /* 0x00007400ff0b77ac */ /* 0x000eaa0008000800 */
[----:B------:R-:W3:Y:S01]  /*0100*/  LDC R0, c[0x0][0x3b0] ;  /* 0x0000ec00ff007b82 */ /* 0x000ee20000000800 */
[----:B------:R-:W-:Y:S01]  /*0110*/  UMOV UR5, 0x400 ;  /* 0x0000040000057882 */ /* 0x000fe20000000000 */
[----:B------:R-:W-:-:S02]  /*0120*/  UIADD3 UR4, UPT, UPT, UR4, 0xf, URZ ;  /* 0x0000000f04047890 */ /* 0x000fc4000fffe0ff */
[----:B------:R-:W-:Y:S02]  /*0130*/  UIADD3 UR6, UPT, UPT, UR5, 0x800, URZ ;  /* 0x0000080005067890 */ /* 0x000fe4000fffe0ff */
[----:B------:R-:W-:Y:S02]  /*0140*/  USHF.R.U32.HI UR4, URZ, 0x4, UR4 ;  /* 0x00000004ff047899 */ /* 0x000fe40008011604 */
[----:B------:R-:W4:Y:S01]  /*0150*/  LDC.64 R20, c[0x0][0x398] ;  /* 0x0000e600ff147b82 */ /* 0x000f220000000a00 */
[----:B------:R-:W3:Y:S01]  /*0160*/  LDCU UR14, c[0x0][0x388] ;  /* 0x00007100ff0e77ac */ /* 0x000ee20008000800 */
[----:B-1----:R-:W-:Y:S01]  /*0170*/  IMAD R7, R16, UR10, R17 ;  /* 0x0000000a10077c24 */ /* 0x002fe2000f8e0211 */
[----:B------:R-:W1:Y:S03]  /*0180*/  LDCU UR12, c[0x0][0x380] ;  /* 0x00007000ff0c77ac */ /* 0x000e660008000800 */
[----:B------:R-:W-:Y:S01]  /*0190*/  IMAD R7, R2, 0x10, R7 ;  /* 0x0000001002077824 */ /* 0x000fe200078e0207 */
[----:B0-----:R-:W-:Y:S01]  /*01a0*/  ULEA UR6, UR7, UR6, 0x18 ;  /* 0x0000000607067291 */ /* 0x001fe2000f8ec0ff */
[----:B--2---:R-:W-:Y:S01]  /*01b0*/  IMAD R6, R19, UR11, R17 ;  /* 0x0000000b13067c24 */ /* 0x004fe2000f8e0211 */
[----:B------:R-:W-:Y:S01]  /*01c0*/  ULEA UR5, UR7, UR5, 0x18 ;  /* 0x0000000507057291 */ /* 0x000fe2000f8ec0ff */
[----:B------:R-:W0:Y:S03]  /*01d0*/  LDCU UR13, c[0x0][0x384] ;  /* 0x00007080ff0d77ac */ /* 0x000e260008000800 */
[----:B------:R-:W-:-:S02]  /*01e0*/  LEA R3, R17, UR6, 0x3 ;  /* 0x0000000611037c11 */ /* 0x000fc4000f8e18ff */
[C---:B------:R-:W-:Y:S01]  /*01f0*/  LEA R5, R16.reuse, UR5, 0x7 ;  /* 0x0000000510057c11 */ /* 0x040fe2000f8e38ff */
[----:B------:R-:W-:Y:S02]  /*0200*/  UIADD3 UR4, UPT, UPT, -UR4, URZ, URZ ;  /* 0x000000ff04047290 */ /* 0x000fe4000fffe1ff */
[----:B------:R-:W-:Y:S01]  /*0210*/  IMAD R2, R16, 0x80, R3 ;  /* 0x0000008010027824 */ /* 0x000fe200078e0203 */
[----:B------:R-:W-:-:S09]  /*0220*/  LEA R4, R17, R5, 0x3 ;  /* 0x0000000511047211 */ /* 0x000fd200078e18ff */
.L_x_1:
[----:B---3--:R-:W-:Y:S02]  /*0230*/  ISETP.GE.AND P0, PT, R16, UR14, PT ;  /* 0x0000000e10007c0c */ /* 0x008fe4000bf06270 */
[----:B------:R-:W-:Y:S02]  /*0240*/  CS2R R12, SRZ ;  /* 0x00000000000c7805 */ /* 0x000fe4000001ff00 */
[----:B------:R-:W-:Y:S01]  /*0250*/  ISETP.GE.AND P1, PT, R17, UR14, PT ;  /* 0x0000000e11007c0c */ /* 0x000fe2000bf26270 */
[----:B----4-:R-:W-:Y:S01]  /*0260*/  IMAD.WIDE R26, R6, 0x8, R20 ;  /* 0x00000008061a7825 */ /* 0x010fe200078e0214 */
[----:B0-----:R-:W-:Y:S02]  /*0270*/  ISETP.GE.OR P0, PT, R18, UR13, P0 ;  /* 0x0000000d12007c0c */ /* 0x001fe40008706670 */
[----:B------:R-:W-:Y:S02]  /*0280*/  CS2R R28, SRZ ;  /* 0x00000000001c7805 */ /* 0x000fe4000001ff00 */
[----:B-1----:R-:W-:-:S09]  /*0290*/  ISETP.GE.OR P1, PT, R19, UR12, P1 ;  /* 0x0000000c13007c0c */ /* 0x002fd20008f26670 */
[----:B------:R-:W0:Y:S04]  /*02a0*/  @!P0 LDC.64 R8, c[0x0][0x3a8] ;  /* 0x0000ea00ff088b82 */ /* 0x000e280000000a00 */
[----:B------:R-:W2:Y:S01]  /*02b0*/  @!P1 LDG.E.64 R12, desc[UR8][R26.64] ;  /* 0x000000081a0c9981 */ /* 0x000ea2000c1e1b00 */
[----:B0-----:R-:W-:-:S05]  /*02c0*/  @!P0 IMAD.WIDE R8, R7, 0x8, R8 ;  /* 0x0000000807088825 */ /* 0x001fca00078e0208 */
[----:B------:R-:W3:Y:S04]  /*02d0*/  @!P0 LDG.E.64 R28, desc[UR8][R8.64] ;  /* 0x00000008081c8981 */ /* 0x000ee8000c1e1b00 */
[----:B--2---:R-:W-:Y:S04]  /*02e0*/  STS.64 [R4], R12 ;  /* 0x0000000c04007388 */ /* 0x004fe80000000a00 */
[----:B---3--:R-:W-:Y:S01]  /*02f0*/  STS.64 [R2], R28 ;  /* 0x0000001c02007388 */ /* 0x008fe20000000a00 */
[----:B------:R-:W-:Y:S06]  /*0300*/  BAR.SYNC.DEFER_BLOCKING 0x0 ;  /* 0x0000000000007b1d */ /* 0x000fec0000010000 */
[----:B------:R-:W-:Y:S04]  /*0310*/  LDS.64 R24, [R3] ;  /* 0x0000000003187984 */ /* 0x000fe80000000a00 */
[----:B------:R-:W0:Y:S04]  /*0320*/  LDS.128 R12, [R5] ;  /* 0x00000000050c7984 */ /* 0x000e280000000c00 */
[----:B------:R-:W1:Y:S01]  /*0330*/  LDS.64 R22, [R3+0x80] ;  /* 0x0000800003167984 */ /* 0x000e620000000a00 */
[----:B0-----:R-:W-:-:S03]  /*0340*/  DFMA R24, R12, R24, R10 ;  /* 0x000000180c18722b */ /* 0x001fc6000000000a */
[----:B------:R-:W-:Y:S04]  /*0350*/  LDS.64 R12, [R3+0x100] ;  /* 0x00010000030c7984 */ /* 0x000fe80000000a00 */
[----:B------:R-:W0:Y:S01]  /*0360*/  LDS.128 R8, [R5+0x10] ;  /* 0x0000100005087984 */ /* 0x000e220000000c00 */
[----:B-1----:R-:W-:-:S03]  /*0370*/  DFMA R14, R22, R14, R24 ;  /* 0x0000000e160e722b */ /* 0x002fc60000000018 */
[----:B------:R-:W1:Y:S04]  /*0380*/  LDS.64 R22, [R3+0x180] ;  /* 0x0001800003167984 */ /* 0x000e680000000a00 */
[----:B------:R-:W-:Y:S01]  /*0390*/  LDS.64 R24, [R3+0x200] ;  /* 0x0002000003187984 */ /* 0x000fe20000000a00 */
[----:B0-----:R-:W-:-:S03]  /*03a0*/  DFMA R8, R8, R12, R14 ;  /* 0x0000000c0808722b */ /* 0x001fc6000000000e */
[----:B------:R-:W0:Y:S05]  /*03b0*/  LDS.128 R12, [R5+0x20] ;  /* 0x00002000050c7984 */ /* 0x000e2a0000000c00 */
[----:B-1----:R-:W-:Y:S01]  /*03c0*/  DFMA R8, R22, R10, R8 ;  /* 0x0000000a1608722b */ /* 0x002fe20000000008 */
[----:B------:R-:W1:Y:S07]  /*03d0*/  LDS.64 R22, [R3+0x280] ;  /* 0x0002800003167984 */ /* 0x000e6e0000000a00 */
[----:B0-----:R-:W-:Y:S01]  /*03e0*/  DFMA R24, R12, R24, R8 ;  /* 0x000000180c18722b */ /* 0x001fe20000000008 */
[----:B------:R-:W-:Y:S04]  /*03f0*/  LDS.64 R12, [R3+0x300] ;  /* 0x00030000030c7984 */ /* 0x000fe80000000a00 */
[----:B------:R-:W0:Y:S03]  /*0400*/  LDS.128 R8, [R5+0x30] ;  /* 0x0000300005087984 */ /* 0x000e260000000c00 */
[----:B-1----:R-:W-:Y:S01]  /*0410*/  DFMA R14, R22, R14, R24 ;  /* 0x0000000e160e722b */ /* 0x002fe20000000018 */
[----:B------:R-:W1:Y:S04]  /*0420*/  LDS.64 R22, [R3+0x380] ;  /* 0x0003800003167984 */ /* 0x000e680000000a00 */
[----:B------:R-:W-:Y:S03]  /*0430*/  LDS.64 R24, [R3+0x400] ;  /* 0x0004000003187984 */ /* 0x000fe60000000a00 */
[----:B0-----:R-:W-:-:S02]  /*0440*/  DFMA R8, R8, R12, R14 ;  /* 0x0000000c0808722b */ /* 0x001fc4000000000e */
[----:B------:R-:W0:Y:S06]  /*0450*/  LDS.128 R12, [R5+0x40] ;  /* 0x00004000050c7984 */ /* 0x000e2c0000000c00 */
        /* <DEDUP_REMOVED lines=16> */
[----:B------:R-:W1:Y:S01]  /*0560*/  LDS.64 R14, [R3+0x780] ;  /* 0x00078000030e7984 */ /* 0x000e620000000a00 */
[----:B------:R-:W-:-:S04]  /*0570*/  UIADD3 UR4, UPT, UPT, UR4, 0x1, URZ ;  /* 0x0000000104047890 */ /* 0x000fc8000fffe0ff */
[----:B------:R-:W-:Y:S01]  /*0580*/  UISETP.NE.AND UP0, UPT, UR4, URZ, UPT ;  /* 0x000000ff0400728c */ /* 0x000fe2000bf05270 */
[----:B------:R-:W-:Y:S01]  /*0590*/  VIADD R16, R16, 0x10 ;  /* 0x0000001010107836 */ /* 0x000fe20000000000 */
[----:B------:R-:W-:Y:S01]  /*05a0*/  IADD3 R6, PT, PT, R6, 0x10, RZ ;  /* 0x0000001006067810 */ /* 0x000fe20007ffe0ff */
[----:B------:R-:W-:Y:S01]  /*05b0*/  VIADD R17, R17, 0x10 ;  /* 0x0000001011117836 */ /* 0x000fe20000000000 */
[----:B------:R-:W-:Y:S01]  /*05c0*/  LEA R7, R0, R7, 0x4 ;  /* 0x0000000700077211 */ /* 0x000fe200078e20ff */
[----:B0-----:R-:W-:-:S08]  /*05d0*/  DFMA R8, R8, R12, R22 ;  /* 0x0000000c0808722b */ /* 0x001fd00000000016 */
[----:B-1----:R-:W-:Y:S01]  /*05e0*/  DFMA R10, R14, R10, R8 ;  /* 0x0000000a0e0a722b */ /* 0x002fe20000000008 */
[----:B------:R-:W-:Y:S06]  /*05f0*/  BAR.SYNC.DEFER_BLOCKING 0x0 ;  /* 0x0000000000007b1d */ /* 0x000fec0000010000 */
[----:B------:R-:W-:Y:S05]  /*0600*/  BRA.U UP0, `(.L_x_1) ;  /* 0xfffffffd00087547 */ /* 0x000fea000b83ffff */
.L_x_0:
[----:B------:R-:W0:Y:S02]  /*0610*/  LDCU.64 UR4, c[0x0][0x380] ;  /* 0x00007000ff0477ac */ /* 0x000e240008000a00 */
[----:B0-----:R-:W-:-:S04]  /*0620*/  ISETP.GE.AND P0, PT, R18, UR5, PT ;  /* 0x0000000512007c0c */ /* 0x001fc8000bf06270 */
[----:B------:R-:W-:-:S13]  /*0630*/  ISETP.GE.OR P0, PT, R19, UR4, P0 ;  /* 0x0000000413007c0c */ /* 0x000fda0008706670 */
[----:B------:R-:W-:Y:S05]  /*0640*/  @P0 EXIT ;  /* 0x000000000000094d */ /* 0x000fea0003800000 */
[----:B------:R-:W0:Y:S01]  /*0650*/  LDC.64 R2, c[0x0][0x3c0] ;  /* 0x0000f000ff027b82 */ /* 0x000e220000000a00 */
[----:B------:R-:W1:Y:S01]  /*0660*/  LDCU UR4, c[0x0][0x3c8] ;  /* 0x00007900ff0477ac */ /* 0x000e620008000800 */
[----:B------:R-:W2:Y:S01]  /*0670*/  LDCU.64 UR6, c[0x0][0x390] ;  /* 0x00007200ff0677ac */ /* 0x000ea20008000a00 */
[----:B-1----:R-:W-:Y:S01]  /*0680*/  IMAD R19, R19, UR4, R18 ;  /* 0x0000000413137c24 */ /* 0x002fe2000f8e0212 */
[----:B------:R-:W1:Y:S03]  /*0690*/  LDCU.64 UR4, c[0x0][0x3b8] ;  /* 0x00007700ff0477ac */ /* 0x000e660008000a00 */
[----:B0-----:R-:W-:-:S05]  /*06a0*/  IMAD.WIDE R2, R19, 0x8, R2 ;  /* 0x0000000813027825 */ /* 0x001fca00078e0202 */
[----:B------:R-:W1:Y:S02]  /*06b0*/  LDG.E.64 R4, desc[UR8][R2.64] ;  /* 0x0000000802047981 */ /* 0x000e64000c1e1b00 */
[----:B-1----:R-:W-:-:S08]  /*06c0*/  DMUL R4, R4, UR4 ;  /* 0x0000000404047c28 */ /* 0x002fd00008000000 */
[----:B--2---:R-:W-:-:S07]  /*06d0*/  DFMA R4, R10, UR6, R4 ;  /* 0x000000060a047c2b */ /* 0x004fce0008000004 */
[----:B------:R-:W-:Y:S01]  /*06e0*/  STG.E.64 desc[UR8][R2.64], R4 ;  /* 0x0000000402007986 */ /* 0x000fe2000c101b08 */
[----:B------:R-:W-:Y:S05]  /*06f0*/  EXIT ;  /* 0x000000000000794d */ /* 0x000fea0003800000 */
.L_x_2:
[----:B------:R-:W-:-:S00]  /*0700*/  BRA `(.L_x_2) ;  /* 0xfffffffc00fc7947 */ /* 0x000fc0000383ffff */
[----:B------:R-:W-:-:S00]  /*0710*/  NOP ;  /* 0x0000000000007918 */ /* 0x000fc00000000000 */
        /* <DEDUP_REMOVED lines=14> */
.L_x_8:


//--------------------- .text._Z17gemm_kernel_naiveiiidPKdiS0_idPdi --------------------------
	.section	.text._Z17gemm_kernel_naiveiiidPKdiS0_idPdi,"ax",@progbits
	.align	128
        .global         _Z17gemm_kernel_naiveiiidPKdiS0_idPdi
        .type           _Z17gemm_kernel_naiveiiidPKdiS0_idPdi,@function
        .size           _Z17gemm_kernel_naiveiiidPKdiS0_idPdi,(.L_x_9 - _Z17gemm_kernel_naiveiiidPKdiS0_idPdi)
        .other          _Z17gemm_kernel_naiveiiidPKdiS0_idPdi,@"STO_CUDA_ENTRY STV_DEFAULT"
_Z17gemm_kernel_naiveiiidPKdiS0_idPdi:
.text._Z17gemm_kernel_naiveiiidPKdiS0_idPdi:
[----:B------:R-:W-:Y:S01]  /*0000*/  LDC R1, c[0x0][0x37c] ;  /* 0x0000df00ff017b82 */ /* 0x000fe20000000800 */
[----:B------:R-:W0:Y:S07]  /*0010*/  S2R R5, SR_TID.X ;  /* 0x0000000000057919 */ /* 0x000e2e0000002100 */
[----:B------:R-:W1:Y:S01]  /*0020*/  LDC R3, c[0x0][0x364] ;  /* 0x0000d900ff037b82 */ /* 0x000e620000000800 */
[----:B------:R-:W2:Y:S01]  /*0030*/  LDCU.64 UR6, c[0x0][0x380] ;  /* 0x00007000ff0677ac */ /* 0x000ea20008000a00 */
[----:B------:R-:W1:Y:S06]  /*0040*/  S2R R2, SR_TID.Y ;  /* 0x0000000000027919 */ /* 0x000e6c0000002200 */
[----:B------:R-:W0:Y:S08]  /*0050*/  S2UR UR5, SR_CTAID.X ;  /* 0x00000000000579c3 */ /* 0x000e300000002500 */
[----:B------:R-:W0:Y:S08]  /*0060*/  LDC R0, c[0x0][0x360] ;  /* 0x0000d800ff007b82 */ /* 0x000e300000000800 */
[----:B------:R-:W1:Y:S01]  /*0070*/  S2UR UR4, SR_CTAID.Y ;  /* 0x00000000000479c3 */ /* 0x000e620000002600 */
[----:B0-----:R-:W-:-:S05]  /*0080*/  IMAD R0, R0, UR5, R5 ;  /* 0x0000000500007c24 */ /* 0x001fca000f8e0205 */
[----:B--2---:R-:W-:Y:S01]  /*0090*/  ISETP.GE.AND P0, PT, R0, UR7, PT ;  /* 0x0000000700007c0c */ /* 0x004fe2000bf06270 */
[----:B-1----:R-:W-:-:S05]  /*00a0*/  IMAD R3, R3, UR4, R2 ;  /* 0x0000000403037c24 */ /* 0x002fca000f8e0202 */
[----:B------:R-:W-:-:S13]  /*00b0*/  ISETP.GE.OR P0, PT, R3, UR6, P0 ;  /* 0x0000000603007c0c */ /* 0x000fda0008706670 */
[----:B------:R-:W-:Y:S05]  /*00c0*/  @P0 EXIT ;  /* 0x000000000000094d */ /* 0x000fea0003800000 */
[----:B------:R-:W0:Y:S01]  /*00d0*/  LDC R2, c[0x0][0x388] ;  /* 0x0000e200ff027b82 */ /* 0x000e220000000800 */
[----:B------:R-:W1:Y:S01]  /*00e0*/  LDCU.64 UR4, c[0x0][0x358] ;  /* 0x00006b00ff0477ac */ /* 0x000e620008000a00 */
[----:B------:R-:W-:Y:S02]  /*00f0*/  CS2R R12, SRZ ;  /* 0x00000000000c7805 */ /* 0x000fe4000001ff00 */
[----:B0-----:R-:W-:-:S13]  /*0100*/  ISETP.GE.AND P0, PT, R2, 0x1, PT ;  /* 0x000000010200780c */ /* 0x001fda0003f06270 */
[----:B-1----:R-:W-:Y:S05]  /*0110*/  @!P0 BRA `(.L_x_3) ;  /* 0x0000000400bc8947 */ /* 0x002fea0003800000 */
[----:B------:R-:W0:Y:S01]  /*0120*/  LDCU UR6, c[0x0][0x3a0] ;  /* 0x00007400ff0677ac */ /* 0x000e220008000800 */
[C---:B------:R-:W-:Y:S01]  /*0130*/  ISETP.GE.U32.AND P1, PT, R2.reuse, 0x8, PT ;  /* 0x000000080200780c */ /* 0x040fe20003f26070 */
[----:B------:R-:W-:Y:S01]  /*0140*/  HFMA2 R7, -RZ, RZ, 0, 0 ;  /* 0x00000000ff077431 */ /* 0x000fe200000001ff */
[----:B------:R-:W-:Y:S02]  /*0150*/  LOP3.LUT R5, R2, 0x7, RZ, 0xc0, !PT ;  /* 0x0000000702057812 */ /* 0x000fe400078ec0ff */
[----:B------:R-:W-:Y:S02]  /*0160*/  CS2R R12, SRZ ;  /* 0x00000000000c7805 */ /* 0x000fe4000001ff00 */
[----:B------:R-:W-:Y:S01]  /*0170*/  ISETP.NE.AND P0, PT, R5, RZ, PT ;  /* 0x000000ff0500720c */ /* 0x000fe20003f05270 */
[----:B0-----:R-:W-:-:S06]  /*0180*/  IMAD R6, R3, UR6, RZ ;  /* 0x0000000603067c24 */ /* 0x001fcc000f8e02ff */
[----:B------:R-:W-:Y:S06]  /*0190*/  @!P1 BRA `(.L_x_4) ;  /* 0x0000000000b89947 */ /* 0x000fec0003800000 */
[----:B------:R-:W-:Y:S02]  /*01a0*/  LOP3.LUT R7, R2, 0x7ffffff8, RZ, 0xc0, !PT ;  /* 0x7ffffff802077812 */ /* 0x000fe400078ec0ff */
[----:B------:R-:W-:Y:S02]  /*01b0*/  CS2R R12, SRZ ;  /* 0x00000000000c7805 */ /* 0x000fe4000001ff00 */
[----:B------:R-:W-:Y:S02]  /*01c0*/  MOV R25, R6 ;  /* 0x0000000600197202 */ /* 0x000fe40000000f00 */
[----:B------:R-:W-:Y:S02]  /*01d0*/  MOV R4, R0 ;  /* 0x0000000000047202 */ /* 0x000fe40000000f00 */
[----:B------:R-:W-:-:S07]  /*01e0*/  IADD3 R24, PT, PT, -R7, RZ, RZ ;  /* 0x000000ff07187210 */ /* 0x000fce0007ffe1ff */
.L_x_5:
[----:B------:R-:W0:Y:S08]  /*01f0*/  LDC.64 R22, c[0x0][0x398] ;  /* 0x0000e600ff167b82 */ /* 0x000e300000000a00 */
[----:B------:R-:W1:Y:S08]  /*0200*/  LDC.64 R18, c[0x0][0x3a8] ;  /* 0x0000ea00ff127b82 */ /* 0x000e700000000a00 */
[----:B------:R-:W2:Y:S01]  /*0210*/  LDC R27, c[0x0][0x3b0] ;  /* 0x0000ec00ff1b7b82 */ /* 0x000ea20000000800 */
[----:B0-----:R-:W-:-:S05]  /*0220*/  IMAD.WIDE R22, R25, 0x8, R22 ;  /* 0x0000000819167825 */ /* 0x001fca00078e0216 */
[----:B------:R-:W3:Y:S01]  /*0230*/  LDG.E.64 R10, desc[UR4][R22.64] ;  /* 0x00000004160a7981 */ /* 0x000ee2000c1e1b00 */
[----:B-1----:R-:W-:-:S03]  /*0240*/  IMAD.WIDE R18, R4, 0x8, R18 ;  /* 0x0000000804127825 */ /* 0x002fc600078e0212 */
[----:B------:R-:W4:Y:S04]  /*0250*/  LDG.E.64 R8, desc[UR4][R22.64+0x8] ;  /* 0x0000080416087981 */ /* 0x000f28000c1e1b00 */
[----:B------:R-:W3:Y:S01]  /*0260*/  LDG.E.64 R16, desc[UR4][R18.64] ;  /* 0x0000000412107981 */ /* 0x000ee2000c1e1b00 */
[----:B--2---:R-:W-:-:S05]  /*0270*/  IMAD.WIDE R28, R27, 0x8, R18 ;  /* 0x000000081b1c7825 */ /* 0x004fca00078e0212 */
[----:B------:R-:W4:Y:S01]  /*0280*/  LDG.E.64 R14, desc[UR4][R28.64] ;  /* 0x000000041c0e7981 */ /* 0x000f22000c1e1b00 */
[----:B------:R-:W-:Y:S01]  /*0290*/  IMAD.WIDE R20, R27, 0x8, R28 ;  /* 0x000000081b147825 */ /* 0x000fe200078e021c */
[----:B---3--:R-:W-:Y:S02]  /*02a0*/  DFMA R16, R10, R16, R12 ;  /* 0x000000100a10722b */ /* 0x008fe4000000000c */
[----:B------:R-:W2:Y:S04]  /*02b0*/  LDG.E.64 R12, desc[UR4][R22.64+0x10] ;  /* 0x00001004160c7981 */ /* 0x000ea8000c1e1b00 */
[----:B------:R0:W2:Y:S02]  /*02c0*/  LDG.E.64 R10, desc[UR4][R20.64] ;  /* 0x00000004140a7981 */ /* 0x0000a4000c1e1b00 */
[----:B----4-:R-:W-:-:S02]  /*02d0*/  DFMA R14, R8, R14, R16 ;  /* 0x0000000e080e722b */ /* 0x010fc40000000010 */
[----:B------:R-:W3:Y:S01]  /*02e0*/  LDG.E.64 R8, desc[UR4][R22.64+0x18] ;  /* 0x0000180416087981 */ /* 0x000ee2000c1e1b00 */
[----:B0-----:R-:W-:-:S05]  /*02f0*/  IMAD.WIDE R20, R27, 0x8, R20 ;  /* 0x000000081b147825 */ /* 0x001fca00078e0214 */
[----:B------:R-:W3:Y:S01]  /*0300*/  LDG.E.64 R16, desc[UR4][R20.64] ;  /* 0x0000000414107981 */ /* 0x000ee2000c1e1b00 */
[C---:B------:R-:W-:Y:S01]  /*0310*/  IMAD.WIDE R18, R27.reuse, 0x8, R20 ;  /* 0x000000081b127825 */ /* 0x040fe200078e0214 */
[----:B--2---:R-:W-:Y:S02]  /*0320*/  DFMA R10, R12, R10, R14 ;  /* 0x0000000a0c0a722b */ /* 0x004fe4000000000e */
[----:B------:R-:W2:Y:S04]  /*0330*/  LDG.E.64 R20, desc[UR4][R22.64+0x38] ;  /* 0x0000380416147981 */ /* 0x000ea8000c1e1b00 */
[----:B------:R-:W4:Y:S04]  /*0340*/  LDG.E.64 R14, desc[UR4][R22.64+0x20] ;  /* 0x00002004160e7981 */ /* 0x000f28000c1e1b00 */
[----:B------:R-:W4:Y:S01]  /*0350*/  LDG.E.64 R12, desc[UR4][R18.64] ;  /* 0x00000004120c7981 */ /* 0x000f22000c1e1b00 */
[----:B------:R-:W-:Y:S01]  /*0360*/  IMAD.WIDE R28, R27, 0x8, R18 ;  /* 0x000000081b1c7825 */ /* 0x000fe200078e0212 */
[----:B---3--:R-:W-:-:S02]  /*0370*/  DFMA R16, R8, R16, R10 ;  /* 0x000000100810722b */ /* 0x008fc4000000000a */
[----:B------:R-:W3:Y:S04]  /*0380*/  LDG.E.64 R8, desc[UR4][R22.64+0x28] ;  /* 0x0000280416087981 */ /* 0x000ee8000c1e1b00 */
[----:B------:R0:W3:Y:S02]  /*0390*/  LDG.E.64 R10, desc[UR4][R28.64] ;  /* 0x000000041c0a7981 */ /* 0x0000e4000c1e1b00 */
[----:B0-----:R-:W-:-:S04]  /*03a0*/  IMAD.WIDE R28, R27, 0x8, R28 ;  /* 0x000000081b1c7825 */ /* 0x001fc800078e021c */
[----:B------:R-:W-:-:S06]  /*03b0*/  IMAD.WIDE R18, R27, 0x8, R28 ;  /* 0x000000081b127825 */ /* 0x000fcc00078e021c */
[----:B------:R-:W2:Y:S01]  /*03c0*/  LDG.E.64 R18, desc[UR4][R18.64] ;  /* 0x0000000412127981 */ /* 0x000ea2000c1e1b00 */
[----:B----4-:R-:W-:-:S03]  /*03d0*/  DFMA R12, R14, R12, R16 ;  /* 0x0000000c0e0c722b */ /* 0x010fc60000000010 */
[----:B------:R-:W4:Y:S04]  /*03e0*/  LDG.E.64 R14, desc[UR4][R22.64+0x30] ;  /* 0x00003004160e7981 */ /* 0x000f28000c1e1b00 */
[----:B------:R-:W4:Y:S01]  /*03f0*/  LDG.E.64 R16, desc[UR4][R28.64] ;  /* 0x000000041c107981 */ /* 0x000f22000c1e1b00 */
[----:B------:R-:W-:Y:S01]  /*0400*/  IADD3 R24, PT, PT, R24, 0x8, RZ ;  /* 0x0000000818187810 */ /* 0x000fe20007ffe0ff */
[----:B---3--:R-:W-:-:S03]  /*0410*/  DFMA R8, R8, R10, R12 ;  /* 0x0000000a0808722b */ /* 0x008fc6000000000c */
[----:B------:R-:W-:Y:S02]  /*0420*/  ISETP.NE.AND P1, PT, R24, RZ, PT ;  /* 0x000000ff1800720c */ /* 0x000fe40003f25270 */
[----:B------:R-:W-:Y:S02]  /*0430*/  LEA R4, R27, R4, 0x3 ;  /* 0x000000041b047211 */ /* 0x000fe400078e18ff */
[----:B------:R-:W-:Y:S01]  /*0440*/  IADD3 R25, PT, PT, R25, 0x8, RZ ;  /* 0x0000000819197810 */ /* 0x000fe20007ffe0ff */
[----:B----4-:R-:W-:-:S08]  /*0450*/  DFMA R8, R14, R16, R8 ;  /* 0x000000100e08722b */ /* 0x010fd00000000008 */
[----:B--2---:R-:W-:Y:S01]  /*0460*/  DFMA R12, R20, R18, R8 ;  /* 0x00000012140c722b */ /* 0x004fe20000000008 */
[----:B------:R-:W-:Y:S10]  /*0470*/  @P1 BRA `(.L_x_5) ;  /* 0xfffffffc005c1947 */ /* 0x000ff4000383ffff */
.L_x_4:
[----:B------:R-:W-:Y:S05]  /*0480*/  @!P0 BRA `(.L_x_3) ;  /* 0x0000000000e08947 */ /* 0x000fea0003800000 */
[----:B------:R-:W-:Y:S02]  /*0490*/  ISETP.GE.U32.AND P0, PT, R5, 0x4, PT ;  /* 0x000000040500780c */ /* 0x000fe40003f06070 */
[----:B------:R-:W-:-:S04]  /*04a0*/  LOP3.LUT R26, R2, 0x3, RZ, 0xc0, !PT ;  /* 0x00000003021a7812 */ /* 0x000fc800078ec0ff */
[----:B------:R-:W-:-:S07]  /*04b0*/  ISETP.NE.AND P1, PT, R26, RZ, PT ;  /* 0x000000ff1a00720c */ /* 0x000fce0003f25270 */
[----:B------:R-:W-:Y:S06]  /*04c0*/  @!P0 BRA `(.L_x_6) ;  /* 0x00000000005c8947 */ /* 0x000fec0003800000 */
[----:B------:R-:W0:Y:S01]  /*04d0*/  LDC R21, c[0x0][0x3b0] ;  /* 0x0000ec00ff157b82 */ /* 0x000e220000000800 */
[----:B------:R-:W-:-:S07]  /*04e0*/  IADD3 R5, PT, PT, R6, R7, RZ ;  /* 0x0000000706057210 */ /* 0x000fce0007ffe0ff */
[----:B------:R-:W1:Y:S08]  /*04f0*/  LDC.64 R24, c[0x0][0x398] ;  /* 0x0000e600ff187b82 */ /* 0x000e700000000a00 */
[----:B------:R-:W2:Y:S01]  /*0500*/  LDC.64 R10, c[0x0][0x3a8] ;  /* 0x0000ea00ff0a7b82 */ /* 0x000ea20000000a00 */
[----:B0-----:R-:W-:Y:S02]  /*0510*/  IMAD R9, R7, R21, R0 ;  /* 0x0000001507097224 */ /* 0x001fe400078e0200 */
[----:B-1----:R-:W-:-:S05]  /*0520*/  IMAD.WIDE R24, R5, 0x8, R24 ;  /* 0x0000000805187825 */ /* 0x002fca00078e0218 */
[----:B------:R-:W3:Y:S01]  /*0530*/  LDG.E.64 R4, desc[UR4][R24.64] ;  /* 0x0000000418047981 */ /* 0x000ee2000c1e1b00 */
[----:B--2---:R-:W-:-:S03]  /*0540*/  IMAD.WIDE R10, R9, 0x8, R10 ;  /* 0x00000008090a7825 */ /* 0x004fc600078e020a */
[----:B------:R-:W2:Y:S04]  /*0550*/  LDG.E.64 R16, desc[UR4][R24.64+0x10] ;  /* 0x0000100418107981 */ /* 0x000ea8000c1e1b00 */
[----:B------:R-:W3:Y:S01]  /*0560*/  LDG.E.64 R8, desc[UR4][R10.64] ;  /* 0x000000040a087981 */ /* 0x000ee2000c1e1b00 */
[----:B------:R-:W-:-:S03]  /*0570*/  IMAD.WIDE R28, R21, 0x8, R10 ;  /* 0x00000008151c7825 */ /* 0x000fc600078e020a */
[----:B------:R-:W4:Y:S04]  /*0580*/  LDG.E.64 R22, desc[UR4][R24.64+0x18] ;  /* 0x0000180418167981 */ /* 0x000f28000c1e1b00 */
[----:B------:R0:W5:Y:S04]  /*0590*/  LDG.E.64 R14, desc[UR4][R28.64] ;  /* 0x000000041c0e7981 */ /* 0x000168000c1e1b00 */
[----:B------:R-:W5:Y:S01]  /*05a0*/  LDG.E.64 R10, desc[UR4][R24.64+0x8] ;  /* 0x00000804180a7981 */ /* 0x000f62000c1e1b00 */
[----:B0-----:R-:W-:-:S05]  /*05b0*/  IMAD.WIDE R28, R21, 0x8, R28 ;  /* 0x00000008151c7825 */ /* 0x001fca00078e021c */
[----:B------:R-:W2:Y:S01]  /*05c0*/  LDG.E.64 R18, desc[UR4][R28.64] ;  /* 0x000000041c127981 */ /* 0x000ea2000c1e1b00 */
[----:B------:R-:W-:-:S06]  /*05d0*/  IMAD.WIDE R20, R21, 0x8, R28 ;  /* 0x0000000815147825 */ /* 0x000fcc00078e021c */
[----:B------:R-:W4:Y:S01]  /*05e0*/  LDG.E.64 R20, desc[UR4][R20.64] ;  /* 0x0000000414147981 */ /* 0x000f22000c1e1b00 */
[----:B------:R-:W-:Y:S01]  /*05f0*/  IADD3 R7, PT, PT, R7, 0x4, RZ ;  /* 0x0000000407077810 */ /* 0x000fe20007ffe0ff */
[----:B---3--:R-:W-:-:S08]  /*0600*/  DFMA R4, R4, R8, R12 ;  /* 0x000000080404722b */ /* 0x008fd0000000000c */
[----:B-----5:R-:W-:-:S08]  /*0610*/  DFMA R4, R10, R14, R4 ;  /* 0x0000000e0a04722b */ /* 0x020fd00000000004 */
[----:B--2---:R-:W-:-:S08]  /*0620*/  DFMA R4, R16, R18, R4 ;  /* 0x000000121004722b */ /* 0x004fd00000000004 */
[----:B----4-:R-:W-:-:S11]  /*0630*/  DFMA R12, R22, R20, R4 ;  /* 0x00000014160c722b */ /* 0x010fd60000000004 */
.L_x_6:
[----:B------:R-:W-:Y:S05]  /*0640*/  @!P1 BRA `(.L_x_3) ;  /* 0x0000000000709947 */ /* 0x000fea0003800000 */
[----:B------:R-:W-:Y:S02]  /*0650*/  ISETP.NE.AND P0, PT, R26, 0x1, PT ;  /* 0x000000011a00780c */ /* 0x000fe40003f05270 */
[----:B------:R-:W-:-:S04]  /*0660*/  LOP3.LUT R2, R2, 0x1, RZ, 0xc0, !PT ;  /* 0x0000000102027812 */ /* 0x000fc800078ec0ff */
[----:B------:R-:W-:-:S07]  /*0670*/  ISETP.NE.U32.AND P1, PT, R2, 0x1, PT ;  /* 0x000000010200780c */ /* 0x000fce0003f25070 */
[----:B------:R-:W0:Y:S01]  /*0680*/  @P0 LDC R17, c[0x0][0x3b0] ;  /* 0x0000ec00ff110b82 */ /* 0x000e220000000800 */
[----:B------:R-:W-:-:S07]  /*0690*/  @P0 IADD3 R9, PT, PT, R6, R7, RZ ;  /* 0x0000000706090210 */ /* 0x000fce0007ffe0ff */
[----:B------:R-:W1:Y:S08]  /*06a0*/  @P0 LDC.64 R18, c[0x0][0x398] ;  /* 0x0000e600ff120b82 */ /* 0x000e700000000a00 */
[----:B------:R-:W2:Y:S08]  /*06b0*/  @P0 LDC.64 R4, c[0x0][0x3a8] ;  /* 0x0000ea00ff040b82 */ /* 0x000eb00000000a00 */
[----:B------:R-:W3:Y:S01]  /*06c0*/  @!P1 LDC R25, c[0x0][0x3b0] ;  /* 0x0000ec00ff199b82 */ /* 0x000ee20000000800 */
[----:B0-----:R-:W-:-:S07]  /*06d0*/  @P0 IMAD R21, R7, R17, R0 ;  /* 0x0000001107150224 */ /* 0x001fce00078e0200 */
[----:B------:R-:W0:Y:S01]  /*06e0*/  @!P1 LDC.64 R14, c[0x0][0x398] ;  /* 0x0000e600ff0e9b82 */ /* 0x000e220000000a00 */
[----:B-1----:R-:W-:-:S07]  /*06f0*/  @P0 IMAD.WIDE R18, R9, 0x8, R18 ;  /* 0x0000000809120825 */ /* 0x002fce00078e0212 */
[----:B------:R-:W1:Y:S01]  /*0700*/  @!P1 LDC.64 R10, c[0x0][0x3a8] ;  /* 0x0000ea00ff0a9b82 */ /* 0x000e620000000a00 */
[----:B--2---:R-:W-:Y:S01]  /*0710*/  @P0 IMAD.WIDE R20, R21, 0x8, R4 ;  /* 0x0000000815140825 */ /* 0x004fe200078e0204 */
[----:B------:R-:W2:Y:S01]  /*0720*/  @P0 LDG.E.64 R8, desc[UR4][R18.64] ;  /* 0x0000000412080981 */ /* 0x000ea2000c1e1b00 */
[----:B------:R-:W-:-:S03]  /*0730*/  @P0 IADD3 R7, PT, PT, R7, 0x2, RZ ;  /* 0x0000000207070810 */ /* 0x000fc60007ffe0ff */
[----:B------:R-:W2:Y:S01]  /*0740*/  @P0 LDG.E.64 R4, desc[UR4][R20.64] ;  /* 0x0000000414040981 */ /* 0x000ea2000c1e1b00 */
[----:B------:R-:W-:Y:S01]  /*0750*/  @P0 IMAD.WIDE R16, R17, 0x8, R20 ;  /* 0x0000000811100825 */ /* 0x000fe200078e0214 */
[----:B------:R-:W-:-:S03]  /*0760*/  @!P1 IADD3 R23, PT, PT, R6, R7, RZ ;  /* 0x0000000706179210 */ /* 0x000fc60007ffe0ff */
[----:B---3--:R-:W-:Y:S02]  /*0770*/  @!P1 IMAD R25, R7, R25, R0 ;  /* 0x0000001907199224 */ /* 0x008fe400078e0200 */
[----:B------:R-:W3:Y:S04]  /*0780*/  @P0 LDG.E.64 R6, desc[UR4][R18.64+0x8] ;  /* 0x0000080412060981 */ /* 0x000ee8000c1e1b00 */
[----:B------:R-:W3:Y:S01]  /*0790*/  @P0 LDG.E.64 R16, desc[UR4][R16.64] ;  /* 0x0000000410100981 */ /* 0x000ee2000c1e1b00 */
[----:B0-----:R-:W-:-:S04]  /*07a0*/  @!P1 IMAD.WIDE R14, R23, 0x8, R14 ;  /* 0x00000008170e9825 */ /* 0x001fc800078e020e */
[----:B-1----:R-:W-:Y:S02]  /*07b0*/  @!P1 IMAD.WIDE R10, R25, 0x8, R10 ;  /* 0x00000008190a9825 */ /* 0x002fe400078e020a */
[----:B------:R-:W4:Y:S04]  /*07c0*/  @!P1 LDG.E.64 R14, desc[UR4][R14.64] ;  /* 0x000000040e0e9981 */ /* 0x000f28000c1e1b00 */
[----:B------:R-:W4:Y:S01]  /*07d0*/  @!P1 LDG.E.64 R10, desc[UR4][R10.64] ;  /* 0x000000040a0a9981 */ /* 0x000f22000c1e1b00 */
[----:B--2---:R-:W-:-:S08]  /*07e0*/  @P0 DFMA R4, R8, R4, R12 ;  /* 0x000000040804022b */ /* 0x004fd0000000000c */
[----:B---3--:R-:W-:-:S08]  /*07f0*/  @P0 DFMA R12, R6, R16, R4 ;  /* 0x00000010060c022b */ /* 0x008fd00000000004 */
[----:B----4-:R-:W-:-:S11]  /*0800*/  @!P1 DFMA R12, R14, R10, R12 ;  /* 0x0000000a0e0c922b */ /* 0x010fd6000000000c */
.L_x_3:
        /* <DEDUP_REMOVED lines=11> */
.L_x_7:
        /* <DEDUP_REMOVED lines=12> */
.L_x_9:


//--------------------- .nv.shared._Z18gemm_kernel_sharediiidPKdiS0_idPdi --------------------------
	.section	.nv.shared._Z18gemm_kernel_sharediiidPKdiS0_idPdi,"aw",@nobits
	.sectionflags	@""
	.align	8
.nv.shared._Z18gemm_kernel_sharediiidPKdiS0_idPdi:
	.zero		5120


//--------------------- .nv.shared.reserved.0     --------------------------
	.section	.nv.shared.reserved.0,"aw",@nobits
	.weak		__nv_reservedSMEM_offset_0_alias
	.size		__nv_reservedSMEM_offset_0_alias, 0, 64
	.other		__nv_reservedSMEM_offset_0_alias,@"STO_CUDA_RESERVED_SHARED STV_DEFAULT"
__nv_reservedSMEM_offset_0_alias:
	.zero		0
	.zero		64


//--------------------- .nv.constant0._Z18gemm_kernel_sharediiidPKdiS0_idPdi --------------------------
	.section	.nv.constant0._Z18gemm_kernel_sharediiidPKdiS0_idPdi,"a",@progbits
	.sectionflags	@""
	.align	4
.nv.constant0._Z18gemm_kernel_sharediiidPKdiS0_idPdi:
	.zero		972


//--------------------- .nv.constant0._Z17gemm_kernel_naiveiiidPKdiS0_idPdi --------------------------
	.section	.nv.constant0._Z17gemm_kernel_naiveiiidPKdiS0_idPdi,"a",@progbits
	.sectionflags	@""
	.align	4
.nv.constant0._Z17gemm_kernel_naiveiiidPKdiS0_idPdi:
	.zero		972


//--------------------- SYMBOLS --------------------------

	.type		.nv.reservedSmem.offset0,@object
	.size		.nv.reservedSmem.offset0,0x4
	.type		.nv.reservedSmem.cap,@object
	.size		.nv.reservedSmem.cap,0x4
